//
// Generated by NVIDIA NVVM Compiler
//
// Compiler Build ID: CL-36424714
// Cuda compilation tools, release 13.0, V13.0.88
// Based on NVVM 20.0.0
//

.version 9.0
.target sm_100
.address_size 64

	// .globl	_Z14cuda_reductionPdiS_
// _ZZ14cuda_reductionPdiS_E4temp has been demoted

.visible .entry _Z14cuda_reductionPdiS_(
	.param .u64 .ptr .align 1 _Z14cuda_reductionPdiS__param_0,
	.param .u32 _Z14cuda_reductionPdiS__param_1,
	.param .u64 .ptr .align 1 _Z14cuda_reductionPdiS__param_2
)
{
	.reg .pred 	%p<7>;
	.reg .b32 	%r<18>;
	.reg .b64 	%rd<7>;
	.reg .b64 	%fd<6>;
	// demoted variable
	.shared .align 8 .b8 _ZZ14cuda_reductionPdiS_E4temp[8192];
	ld.param.u64 	%rd1, [_Z14cuda_reductionPdiS__param_0];
	ld.param.u64 	%rd2, [_Z14cuda_reductionPdiS__param_2];
	mov.u32 	%r1, %tid.x;
	mov.u32 	%r7, %ctaid.x;
	mov.u32 	%r2, %ntid.x;
	mad.lo.s32 	%r3, %r7, %r2, %r1;
	setp.gt.s32 	%p1, %r3, 1023;
	@%p1 bra 	$L__BB0_2;
	cvta.to.global.u64 	%rd3, %rd1;
	mul.wide.s32 	%rd4, %r3, 8;
	add.s64 	%rd5, %rd3, %rd4;
	ld.global.f64 	%fd1, [%rd5];
	shl.b32 	%r8, %r1, 3;
	mov.u32 	%r9, _ZZ14cuda_reductionPdiS_E4temp;
	add.s32 	%r10, %r9, %r8;
	st.shared.f64 	[%r10], %fd1;
$L__BB0_2:
	bar.sync 	0;
	setp.lt.u32 	%p2, %r2, 2;
	@%p2 bra 	$L__BB0_7;
	mov.b32 	%r17, 1;
	mov.u32 	%r13, _ZZ14cuda_reductionPdiS_E4temp;
$L__BB0_4:
	shl.b32 	%r5, %r17, 1;
	mul.lo.s32 	%r6, %r5, %r1;
	setp.ge.u32 	%p3, %r6, %r2;
	@%p3 bra 	$L__BB0_6;
	shl.b32 	%r12, %r6, 3;
	add.s32 	%r14, %r13, %r12;
	ld.shared.f64 	%fd2, [%r14];
	shl.b32 	%r15, %r17, 3;
	add.s32 	%r16, %r14, %r15;
	ld.shared.f64 	%fd3, [%r16];
	setp.lt.f64 	%p4, %fd2, %fd3;
	selp.f64 	%fd4, %fd2, %fd3, %p4;
	st.shared.f64 	[%r14], %fd4;
$L__BB0_6:
	bar.sync 	0;
	setp.lt.u32 	%p5, %r5, %r2;
	mov.u32 	%r17, %r5;
	@%p5 bra 	$L__BB0_4;
$L__BB0_7:
	setp.ne.s32 	%p6, %r1, 0;
	@%p6 bra 	$L__BB0_9;
	ld.shared.f64 	%fd5, [_ZZ14cuda_reductionPdiS_E4temp];
	cvta.to.global.u64 	%rd6, %rd2;
	st.global.f64 	[%rd6], %fd5;
$L__BB0_9:
	ret;

}


// ===== COMPILED SASS (sm_100) =====

	.target	sm_100

	.elftype	@"ET_EXEC"


//--------------------- .note.nv.tkinfo           --------------------------
	.section	.note.nv.tkinfo,"",@"SHT_NOTE"
	.sectionflags	@"SHF_NOTE_NV_TKINFO"
	.tkinfo
        /*0018*/ 	.word	0x00000002
        /*0030*/ 	.string	""
        /*0030*/ 	.string	"ptxas"
        /*0030*/ 	.string	"Cuda compilation tools, release 13.0, V13.0.88"
        /*0030*/ 	.string	"Build cuda_13.0.r13.0/compiler.36424714_0"
        /*0030*/ 	.string	"-arch sm_100 -m 64 "



//--------------------- .note.nv.cuinfo           --------------------------
	.section	.note.nv.cuinfo,"",@"SHT_NOTE"
	.sectionflags	@"SHF_NOTE_NV_CUINFO"
        /*0018*/ 	.short	0x0002
        /*001a*/ 	.short	0x0064
        /*001c*/ 	.short	0x0082
	.zero		2


//--------------------- .nv.info                  --------------------------
	.section	.nv.info,"",@"SHT_CUDA_INFO"
	.align	4


	//----- nvinfo : EIATTR_REGCOUNT
	.align		4
        /*0000*/ 	.byte	0x04, 0x2f
        /*0002*/ 	.short	(.L_1 - .L_0)
	.align		4
.L_0:
        /*0004*/ 	.word	index@(_Z14cuda_reductionPdiS_)
        /*0008*/ 	.word	0x0000000c


	//----- nvinfo : EIATTR_FRAME_SIZE
	.align		4
.L_1:
        /*000c*/ 	.byte	0x04, 0x11
        /*000e*/ 	.short	(.L_3 - .L_2)
	.align		4
.L_2:
        /*0010*/ 	.word	index@(_Z14cuda_reductionPdiS_)
        /*0014*/ 	.word	0x00000000


	//----- nvinfo : EIATTR_MIN_STACK_SIZE
	.align		4
.L_3:
        /*0018*/ 	.byte	0x04, 0x12
        /*001a*/ 	.short	(.L_5 - .L_4)
	.align		4
.L_4:
        /*001c*/ 	.word	index@(_Z14cuda_reductionPdiS_)
        /*0020*/ 	.word	0x00000000
.L_5:


//--------------------- .nv.compat                --------------------------
	.section	.nv.compat,"",@"SHT_CUDA_COMPAT_INFO"
	.align	4
        /*0000*/ 	.byte	0x02, 0x09, 0x00, 0x00, 0x02, 0x02, 0x01, 0x00, 0x02, 0x05, 0x05, 0x00, 0x03, 0x07, 0x01, 0x01
        /*0010*/ 	.byte	0x02, 0x03, 0x00, 0x00, 0x02, 0x06, 0x01, 0x00, 0x04, 0x0b, 0x08, 0x00, 0x01, 0x00, 0x00, 0x00
        /*0020*/ 	.byte	0x00, 0x00, 0x00, 0x00


//--------------------- .nv.info._Z14cuda_reductionPdiS_ --------------------------
	.section	.nv.info._Z14cuda_reductionPdiS_,"",@"SHT_CUDA_INFO"
	.sectionflags	@""
	.align	4


	//----- nvinfo : EIATTR_CUDA_API_VERSION
	.align		4
        /*0000*/ 	.byte	0x04, 0x37
        /*0002*/ 	.short	(.L_7 - .L_6)
.L_6:
        /*0004*/ 	.word	0x00000082


	//----- nvinfo : EIATTR_KPARAM_INFO
	.align		4
.L_7:
        /*0008*/ 	.byte	0x04, 0x17
        /*000a*/ 	.short	(.L_9 - .L_8)
.L_8:
        /*000c*/ 	.word	0x00000000
        /*0010*/ 	.short	0x0002
        /*0012*/ 	.short	0x0010
        /*0014*/ 	.byte	0x00, 0xf5, 0x21, 0x00


	//----- nvinfo : EIATTR_KPARAM_INFO
	.align		4
.L_9:
        /*0018*/ 	.byte	0x04, 0x17
        /*001a*/ 	.short	(.L_11 - .L_10)
.L_10:
        /*001c*/ 	.word	0x00000000
        /*0020*/ 	.short	0x0001
        /*0022*/ 	.short	0x0008
        /*0024*/ 	.byte	0x00, 0xf0, 0x11, 0x00


	//----- nvinfo : EIATTR_KPARAM_INFO
	.align		4
.L_11:
        /*0028*/ 	.byte	0x04, 0x17
        /*002a*/ 	.short	(.L_13 - .L_12)
.L_12:
        /*002c*/ 	.word	0x00000000
        /*0030*/ 	.short	0x0000
        /*0032*/ 	.short	0x0000
        /*0034*/ 	.byte	0x00, 0xf5, 0x21, 0x00


	//----- nvinfo : EIATTR_SPARSE_MMA_MASK
	.align		4
.L_13:
        /*0038*/ 	.byte	0x03, 0x50
        /*003a*/ 	.short	0x0000


	//----- nvinfo : EIATTR_MAXREG_COUNT
	.align		4
        /*003c*/ 	.byte	0x03, 0x1b
        /*003e*/ 	.short	0x00ff


	//----- nvinfo : EIATTR_NUM_BARRIERS
	.align		4
        /*0040*/ 	.byte	0x02, 0x4c
        /*0042*/ 	.byte	0x01
	.zero		1


	//----- nvinfo : EIATTR_MERCURY_ISA_VERSION
	.align		4
        /*0044*/ 	.byte	0x03, 0x5f
        /*0046*/ 	.short	0x0101


	//----- nvinfo : EIATTR_VRC_CTA_INIT_COUNT
	.align		4
        /*0048*/ 	.byte	0x02, 0x4a
	.zero		1
	.zero		1


	//----- nvinfo : EIATTR_EXIT_INSTR_OFFSETS
	.align		4
        /*004c*/ 	.byte	0x04, 0x1c
        /*004e*/ 	.short	(.L_15 - .L_14)


	//   ....[0]....
.L_14:
        /*0050*/ 	.word	0x000002c0


	//   ....[1]....
        /*0054*/ 	.word	0x00000330


	//----- nvinfo : EIATTR_CRS_STACK_SIZE
	.align		4
.L_15:
        /*0058*/ 	.byte	0x04, 0x1e
        /*005a*/ 	.short	(.L_17 - .L_16)
.L_16:
        /*005c*/ 	.word	0x00000000


	//----- nvinfo : EIATTR_CBANK_PARAM_SIZE
	.align		4
.L_17:
        /*0060*/ 	.byte	0x03, 0x19
        /*0062*/ 	.short	0x0018


	//----- nvinfo : EIATTR_PARAM_CBANK
	.align		4
        /*0064*/ 	.byte	0x04, 0x0a
        /*0066*/ 	.short	(.L_19 - .L_18)
	.align		4
.L_18:
        /*0068*/ 	.word	index@(.nv.constant0._Z14cuda_reductionPdiS_)
        /*006c*/ 	.short	0x0380
        /*006e*/ 	.short	0x0018


	//----- nvinfo : EIATTR_SW_WAR
	.align		4
.L_19:
        /*0070*/ 	.byte	0x04, 0x36
        /*0072*/ 	.short	(.L_21 - .L_20)
.L_20:
        /*0074*/ 	.word	0x00000008
.L_21:


//--------------------- .nv.callgraph             --------------------------
	.section	.nv.callgraph,"",@"SHT_CUDA_CALLGRAPH"
	.align	4
	.sectionentsize	8
	.align		4
        /*0000*/ 	.word	0x00000000
	.align		4
        /*0004*/ 	.word	0xffffffff
	.align		4
        /*0008*/ 	.word	0x00000000
	.align		4
        /*000c*/ 	.word	0xfffffffe
	.align		4
        /*0010*/ 	.word	0x00000000
	.align		4
        /*0014*/ 	.word	0xfffffffd
	.align		4
        /*0018*/ 	.word	0x00000000
	.align		4
        /*001c*/ 	.word	0xfffffffc


//--------------------- .text._Z14cuda_reductionPdiS_ --------------------------
	.section	.text._Z14cuda_reductionPdiS_,"ax",@progbits
	.align	128
        .global         _Z14cuda_reductionPdiS_
        .type           _Z14cuda_reductionPdiS_,@function
        .size           _Z14cuda_reductionPdiS_,(.L_x_7 - _Z14cuda_reductionPdiS_)
        .other          _Z14cuda_reductionPdiS_,@"STO_CUDA_ENTRY STV_DEFAULT"
_Z14cuda_reductionPdiS_:
.text._Z14cuda_reductionPdiS_:
[----:B------:R-:W-:Y:S01]  /*0000*/  LDC R1, c[0x0][0x37c] ;  /* 0x0000df00ff017b82 */ /* 0x000fe20000000800 */
[----:B------:R-:W0:Y:S07]  /*0010*/  S2R R6, SR_TID.X ;  /* 0x0000000000067919 */ /* 0x000e2e0000002100 */
[----:B------:R-:W0:Y:S01]  /*0020*/  S2UR UR4, SR_CTAID.X ;  /* 0x00000000000479c3 */ /* 0x000e220000002500 */
[----:B------:R-:W1:Y:S01]  /*0030*/  LDCU.64 UR6, c[0x0][0x358] ;  /* 0x00006b00ff0677ac */ /* 0x000e620008000a00 */
[----:B------:R-:W-:Y:S06]  /*0040*/  BSSY.RECONVERGENT B0, `(.L_x_0) ;  /* 0x000000d000007945 */ /* 0x000fec0003800200 */
[----:B------:R-:W0:Y:S02]  /*0050*/  LDC R9, c[0x0][0x360] ;  /* 0x0000d800ff097b82 */ /* 0x000e240000000800 */
[----:B0-----:R-:W-:-:S05]  /*0060*/  IMAD R5, R9, UR4, R6 ;  /* 0x0000000409057c24 */ /* 0x001fca000f8e0206 */
[----:B------:R-:W-:-:S13]  /*0070*/  ISETP.GT.AND P0, PT, R5, 0x3ff, PT ;  /* 0x000003ff0500780c */ /* 0x000fda0003f04270 */
[----:B-1----:R-:W-:Y:S05]  /*0080*/  @P0 BRA `(.L_x_1) ;  /* 0x0000000000200947 */ /* 0x002fea0003800000 */
[----:B------:R-:W0:Y:S02]  /*0090*/  LDC.64 R2, c[0x0][0x380] ;  /* 0x0000e000ff027b82 */ /* 0x000e240000000a00 */
[----:B0-----:R-:W-:-:S06]  /*00a0*/  IMAD.WIDE R2, R5, 0x8, R2 ;  /* 0x0000000805027825 */ /* 0x001fcc00078e0202 */
[----:B------:R-:W2:Y:S01]  /*00b0*/  LDG.E.64 R2, desc[UR6][R2.64] ;  /* 0x0000000602027981 */ /* 0x000ea2000c1e1b00 */
[----:B------:R-:W0:Y:S01]  /*00c0*/  S2UR UR5, SR_CgaCtaId ;  /* 0x00000000000579c3 */ /* 0x000e220000008800 */
[----:B------:R-:W-:Y:S02]  /*00d0*/  UMOV UR4, 0x400 ;  /* 0x0000040000047882 */ /* 0x000fe40000000000 */
[----:B0-----:R-:W-:-:S06]  /*00e0*/  ULEA UR4, UR5, UR4, 0x18 ;  /* 0x0000000405047291 */ /* 0x001fcc000f8ec0ff */
[----:B------:R-:W-:-:S05]  /*00f0*/  LEA R5, R6, UR4, 0x3 ;  /* 0x0000000406057c11 */ /* 0x000fca000f8e18ff */
[----:B--2---:R0:W-:Y:S02]  /*0100*/  STS.64 [R5], R2 ;  /* 0x0000000205007388 */ /* 0x0041e40000000a00 */
.L_x_1:
[----:B------:R-:W-:Y:S05]  /*0110*/  BSYNC.RECONVERGENT B0 ;  /* 0x0000000000007941 */ /* 0x000fea0003800200 */
.L_x_0:
[----:B------:R-:W-:Y:S01]  /*0120*/  BAR.SYNC.DEFER_BLOCKING 0x0 ;  /* 0x0000000000007b1d */ /* 0x000fe20000010000 */
[----:B------:R-:W-:-:S13]  /*0130*/  ISETP.GE.U32.AND P0, PT, R9, 0x2, PT ;  /* 0x000000020900780c */ /* 0x000fda0003f06070 */
[----:B------:R-:W-:Y:S05]  /*0140*/  @!P0 BRA `(.L_x_2) ;  /* 0x0000000000588947 */ /* 0x000fea0003800000 */
[----:B------:R-:W1:Y:S01]  /*0150*/  S2UR UR5, SR_CgaCtaId ;  /* 0x00000000000579c3 */ /* 0x000e620000008800 */
[----:B------:R-:W-:Y:S01]  /*0160*/  IMAD.MOV.U32 R0, RZ, RZ, 0x1 ;  /* 0x00000001ff007424 */ /* 0x000fe200078e00ff */
[----:B------:R-:W-:Y:S02]  /*0170*/  UMOV UR4, 0x400 ;  /* 0x0000040000047882 */ /* 0x000fe40000000000 */
[----:B-1----:R-:W-:-:S12]  /*0180*/  ULEA UR4, UR5, UR4, 0x18 ;  /* 0x0000000405047291 */ /* 0x002fd8000f8ec0ff */
.L_x_5:
[----:B------:R-:W-:Y:S01]  /*0190*/  IMAD.SHL.U32 R8, R0, 0x2, RZ ;  /* 0x0000000200087824 */ /* 0x000fe200078e00ff */
[----:B------:R-:W-:Y:S03]  /*01a0*/  BSSY.RECONVERGENT B0, `(.L_x_3) ;  /* 0x000000c000007945 */ /* 0x000fe60003800200 */
[----:B0-----:R-:W-:-:S05]  /*01b0*/  IMAD R2, R8, R6, RZ ;  /* 0x0000000608027224 */ /* 0x001fca00078e02ff */
[----:B------:R-:W-:-:S13]  /*01c0*/  ISETP.GE.U32.AND P0, PT, R2, R9, PT ;  /* 0x000000090200720c */ /* 0x000fda0003f06070 */
[----:B------:R-:W-:Y:S05]  /*01d0*/  @P0 BRA `(.L_x_4) ;  /* 0x0000000000200947 */ /* 0x000fea0003800000 */
[----:B------:R-:W-:-:S05]  /*01e0*/  LEA R7, R2, UR4, 0x3 ;  /* 0x0000000402077c11 */ /* 0x000fca000f8e18ff */
[----:B------:R-:W-:Y:S01]  /*01f0*/  IMAD R4, R0, 0x8, R7 ;  /* 0x0000000800047824 */ /* 0x000fe200078e0207 */
[----:B------:R-:W-:Y:S05]  /*0200*/  LDS.64 R2, [R7] ;  /* 0x0000000007027984 */ /* 0x000fea0000000a00 */
[----:B------:R-:W0:Y:S02]  /*0210*/  LDS.64 R4, [R4] ;  /* 0x0000000004047984 */ /* 0x000e240000000a00 */
[----:B0-----:R-:W-:-:S06]  /*0220*/  DSETP.GEU.AND P0, PT, R2, R4, PT ;  /* 0x000000040200722a */ /* 0x001fcc0003f0e000 */
[----:B------:R-:W-:Y:S02]  /*0230*/  FSEL R2, R2, R4, !P0 ;  /* 0x0000000402027208 */ /* 0x000fe40004000000 */
[----:B------:R-:W-:-:S05]  /*0240*/  FSEL R3, R3, R5, !P0 ;  /* 0x0000000503037208 */ /* 0x000fca0004000000 */
[----:B------:R0:W-:Y:S02]  /*0250*/  STS.64 [R7], R2 ;  /* 0x0000000207007388 */ /* 0x0001e40000000a00 */
.L_x_4:
[----:B------:R-:W-:Y:S05]  /*0260*/  BSYNC.RECONVERGENT B0 ;  /* 0x0000000000007941 */ /* 0x000fea0003800200 */
.L_x_3:
[----:B------:R-:W-:Y:S01]  /*0270*/  BAR.SYNC.DEFER_BLOCKING 0x0 ;  /* 0x0000000000007b1d */ /* 0x000fe20000010000 */
[----:B------:R-:W-:Y:S01]  /*0280*/  ISETP.GE.U32.AND P0, PT, R8, R9, PT ;  /* 0x000000090800720c */ /* 0x000fe20003f06070 */
[----:B------:R-:W-:-:S12]  /*0290*/  IMAD.MOV.U32 R0, RZ, RZ, R8 ;  /* 0x000000ffff007224 */ /* 0x000fd800078e0008 */
[----:B------:R-:W-:Y:S05]  /*02a0*/  @!P0 BRA `(.L_x_5) ;  /* 0xfffffffc00b88947 */ /* 0x000fea000383ffff */
.L_x_2:
[----:B------:R-:W-:-:S13]  /*02b0*/  ISETP.NE.AND P0, PT, R6, RZ, PT ;  /* 0x000000ff0600720c */ /* 0x000fda0003f05270 */
[----:B------:R-:W-:Y:S05]  /*02c0*/  @P0 EXIT ;  /* 0x000000000000094d */ /* 0x000fea0003800000 */
[----:B------:R-:W1:Y:S01]  /*02d0*/  S2UR UR5, SR_CgaCtaId ;  /* 0x00000000000579c3 */ /* 0x000e620000008800 */
[----:B------:R-:W-:-:S07]  /*02e0*/  UMOV UR4, 0x400 ;  /* 0x0000040000047882 */ /* 0x000fce0000000000 */
[----:B0-----:R-:W0:Y:S01]  /*02f0*/  LDC.64 R4, c[0x0][0x390] ;  /* 0x0000e400ff047b82 */ /* 0x001e220000000a00 */
[----:B-1----:R-:W-:-:S09]  /*0300*/  ULEA UR4, UR5, UR4, 0x18 ;  /* 0x0000000405047291 */ /* 0x002fd2000f8ec0ff */
[----:B------:R-:W0:Y:S04]  /*0310*/  LDS.64 R2, [UR4] ;  /* 0x00000004ff027984 */ /* 0x000e280008000a00 */
[----:B0-----:R-:W-:Y:S01]  /*0320*/  STG.E.64 desc[UR6][R4.64], R2 ;  /* 0x0000000204007986 */ /* 0x001fe2000c101b06 */
[----:B------:R-:W-:Y:S05]  /*0330*/  EXIT ;  /* 0x000000000000794d */ /* 0x000fea0003800000 */
.L_x_6:
[----:B------:R-:W-:-:S00]  /*0340*/  BRA `(.L_x_6) ;  /* 0xfffffffc00fc7947 */ /* 0x000fc0000383ffff */
[----:B------:R-:W-:-:S00]  /*0350*/  NOP ;  /* 0x0000000000007918 */ /* 0x000fc00000000000 */
        /* <DEDUP_REMOVED lines=10> */
.L_x_7:


//--------------------- .nv.shared._Z14cuda_reductionPdiS_ --------------------------
	.section	.nv.shared._Z14cuda_reductionPdiS_,"aw",@nobits
	.sectionflags	@""
	.align	8
.nv.shared._Z14cuda_reductionPdiS_:
	.zero		9216


//--------------------- .nv.shared.reserved.0     --------------------------
	.section	.nv.shared.reserved.0,"aw",@nobits
	.weak		__nv_reservedSMEM_offset_0_alias
	.size		__nv_reservedSMEM_offset_0_alias, 0, 64
	.other		__nv_reservedSMEM_offset_0_alias,@"STO_CUDA_RESERVED_SHARED STV_DEFAULT"
__nv_reservedSMEM_offset_0_alias:
	.zero		0
	.zero		64


//--------------------- .nv.constant0._Z14cuda_reductionPdiS_ --------------------------
	.section	.nv.constant0._Z14cuda_reductionPdiS_,"a",@progbits
	.sectionflags	@""
	.align	4
.nv.constant0._Z14cuda_reductionPdiS_:
	.zero		920


//--------------------- SYMBOLS --------------------------

	.type		.nv.reservedSmem.offset0,@object
	.size		.nv.reservedSmem.offset0,0x4
	.type		.nv.reservedSmem.cap,@object
	.size		.nv.reservedSmem.cap,0x4
